	.headerflags	@"EF_CUDA_TEXMODE_UNIFIED EF_CUDA_64BIT_ADDRESS EF_CUDA_ACCELERATORS EF_CUDA_SM90 EF_CUDA_VIRTUAL_SM(EF_CUDA_SM90)"
	.elftype	@"ET_EXEC"


//--------------------- .nv.info                  --------------------------
	.section	.nv.info,"",@"SHT_CUDA_INFO"
	.align	4


	//----- nvinfo : EIATTR_REGCOUNT
	.align		4
        /*0000*/ 	.byte	0x04, 0x2f
        /*0002*/ 	.short	(.L_3 - .L_2)
	.align		4
.L_2:
        /*0004*/ 	.word	index@(triton_poi_fused__native_batch_norm_legit_no_training_cat_relu_75)
        /*0008*/ 	.word	0x0000001a


	//----- nvinfo : EIATTR_MIN_STACK_SIZE
	.align		4
.L_3:
        /*000c*/ 	.byte	0x04, 0x12
        /*000e*/ 	.short	(.L_5 - .L_4)
	.align		4
.L_4:
        /*0010*/ 	.word	index@(triton_poi_fused__native_batch_norm_legit_no_training_cat_relu_75)
        /*0014*/ 	.word	0x00000000


	//----- nvinfo : EIATTR_FRAME_SIZE
	.align		4
.L_5:
        /*0018*/ 	.byte	0x04, 0x11
        /*001a*/ 	.short	(.L_7 - .L_6)
	.align		4
.L_6:
        /*001c*/ 	.word	index@(triton_poi_fused__native_batch_norm_legit_no_training_cat_relu_75)
        /*0020*/ 	.word	0x00000000


	//----- nvinfo : EIATTR_MIN_STACK_SIZE
	.align		4
.L_7:
        /*0024*/ 	.byte	0x04, 0x12
        /*0026*/ 	.short	(.L_9 - .L_8)
	.align		4
.L_8:
        /*0028*/ 	.word	index@(triton_poi_fused__native_batch_norm_legit_no_training_cat_relu_75)
        /*002c*/ 	.word	0x00000000
.L_9:


//--------------------- .nv.info.triton_poi_fused__native_batch_norm_legit_no_training_cat_relu_75 --------------------------
	.section	.nv.info.triton_poi_fused__native_batch_norm_legit_no_training_cat_relu_75,"",@"SHT_CUDA_INFO"
	.sectionflags	@""
	.align	4


	//----- nvinfo : EIATTR_CUDA_API_VERSION
	.align		4
        /*0000*/ 	.byte	0x04, 0x37
        /*0002*/ 	.short	(.L_11 - .L_10)
.L_10:
        /*0004*/ 	.word	0x0000007c


	//----- nvinfo : EIATTR_KPARAM_INFO
	.align		4
.L_11:
        /*0008*/ 	.byte	0x04, 0x17
        /*000a*/ 	.short	(.L_13 - .L_12)
.L_12:
        /*000c*/ 	.word	0x00000000
        /*0010*/ 	.short	0x0009
        /*0012*/ 	.short	0x0048
        /*0014*/ 	.byte	0x00, 0xf0, 0x11, 0x00


	//----- nvinfo : EIATTR_KPARAM_INFO
	.align		4
.L_13:
        /*0018*/ 	.byte	0x04, 0x17
        /*001a*/ 	.short	(.L_15 - .L_14)
.L_14:
        /*001c*/ 	.word	0x00000000
        /*0020*/ 	.short	0x0008
        /*0022*/ 	.short	0x0040
        /*0024*/ 	.byte	0x00, 0xf4, 0x21, 0x00


	//----- nvinfo : EIATTR_KPARAM_INFO
	.align		4
.L_15:
        /*0028*/ 	.byte	0x04, 0x17
        /*002a*/ 	.short	(.L_17 - .L_16)
.L_16:
        /*002c*/ 	.word	0x00000000
        /*0030*/ 	.short	0x0007
        /*0032*/ 	.short	0x0038
        /*0034*/ 	.byte	0x00, 0xf4, 0x21, 0x00


	//----- nvinfo : EIATTR_KPARAM_INFO
	.align		4
.L_17:
        /*0038*/ 	.byte	0x04, 0x17
        /*003a*/ 	.short	(.L_19 - .L_18)
.L_18:
        /*003c*/ 	.word	0x00000000
        /*0040*/ 	.short	0x0006
        /*0042*/ 	.short	0x0030
        /*0044*/ 	.byte	0x00, 0xf4, 0x21, 0x00


	//----- nvinfo : EIATTR_KPARAM_INFO
	.align		4
.L_19:
        /*0048*/ 	.byte	0x04, 0x17
        /*004a*/ 	.short	(.L_21 - .L_20)
.L_20:
        /*004c*/ 	.word	0x00000000
        /*0050*/ 	.short	0x0005
        /*0052*/ 	.short	0x0028
        /*0054*/ 	.byte	0x00, 0xf4, 0x21, 0x00


	//----- nvinfo : EIATTR_KPARAM_INFO
	.align		4
.L_21:
        /*0058*/ 	.byte	0x04, 0x17
        /*005a*/ 	.short	(.L_23 - .L_22)
.L_22:
        /*005c*/ 	.word	0x00000000
        /*0060*/ 	.short	0x0004
        /*0062*/ 	.short	0x0020
        /*0064*/ 	.byte	0x00, 0xf4, 0x21, 0x00


	//----- nvinfo : EIATTR_KPARAM_INFO
	.align		4
.L_23:
        /*0068*/ 	.byte	0x04, 0x17
        /*006a*/ 	.short	(.L_25 - .L_24)
.L_24:
        /*006c*/ 	.word	0x00000000
        /*0070*/ 	.short	0x0003
        /*0072*/ 	.short	0x0018
        /*0074*/ 	.byte	0x00, 0xf4, 0x21, 0x00


	//----- nvinfo : EIATTR_KPARAM_INFO
	.align		4
.L_25:
        /*0078*/ 	.byte	0x04, 0x17
        /*007a*/ 	.short	(.L_27 - .L_26)
.L_26:
        /*007c*/ 	.word	0x00000000
        /*0080*/ 	.short	0x0002
        /*0082*/ 	.short	0x0010
        /*0084*/ 	.byte	0x00, 0xf4, 0x21, 0x00


	//----- nvinfo : EIATTR_KPARAM_INFO
	.align		4
.L_27:
        /*0088*/ 	.byte	0x04, 0x17
        /*008a*/ 	.short	(.L_29 - .L_28)
.L_28:
        /*008c*/ 	.word	0x00000000
        /*0090*/ 	.short	0x0001
        /*0092*/ 	.short	0x0008
        /*0094*/ 	.byte	0x00, 0xf4, 0x21, 0x00


	//----- nvinfo : EIATTR_KPARAM_INFO
	.align		4
.L_29:
        /*0098*/ 	.byte	0x04, 0x17
        /*009a*/ 	.short	(.L_31 - .L_30)
.L_30:
        /*009c*/ 	.word	0x00000000
        /*00a0*/ 	.short	0x0000
        /*00a2*/ 	.short	0x0000
        /*00a4*/ 	.byte	0x00, 0xf4, 0x21, 0x00


	//----- nvinfo : EIATTR_SPARSE_MMA_MASK
	.align		4
.L_31:
        /*00a8*/ 	.byte	0x03, 0x50
        /*00aa*/ 	.short	0x0000


	//----- nvinfo : EIATTR_MAXREG_COUNT
	.align		4
        /*00ac*/ 	.byte	0x03, 0x1b
        /*00ae*/ 	.short	0x00ff


	//----- nvinfo : EIATTR_EXIT_INSTR_OFFSETS
	.align		4
        /*00b0*/ 	.byte	0x04, 0x1c
        /*00b2*/ 	.short	(.L_33 - .L_32)


	//   ....[0]....
.L_32:
        /*00b4*/ 	.word	0x00000710


	//   ....[1]....
        /*00b8*/ 	.word	0x00000730


	//----- nvinfo : EIATTR_REQNTID
	.align		4
.L_33:
        /*00bc*/ 	.byte	0x04, 0x10
        /*00be*/ 	.short	(.L_35 - .L_34)
.L_34:
        /*00c0*/ 	.word	0x00000080
        /*00c4*/ 	.word	0x00000001
        /*00c8*/ 	.word	0x00000001


	//----- nvinfo : EIATTR_CBANK_PARAM_SIZE
	.align		4
.L_35:
        /*00cc*/ 	.byte	0x03, 0x19
        /*00ce*/ 	.short	0x004c


	//----- nvinfo : EIATTR_PARAM_CBANK
	.align		4
        /*00d0*/ 	.byte	0x04, 0x0a
        /*00d2*/ 	.short	(.L_37 - .L_36)
	.align		4
.L_36:
        /*00d4*/ 	.word	index@(.nv.constant0.triton_poi_fused__native_batch_norm_legit_no_training_cat_relu_75)
        /*00d8*/ 	.short	0x0210
        /*00da*/ 	.short	0x004c


	//----- nvinfo : EIATTR_SW_WAR
	.align		4
.L_37:
        /*00dc*/ 	.byte	0x04, 0x36
        /*00de*/ 	.short	(.L_39 - .L_38)
.L_38:
        /*00e0*/ 	.word	0x00000008
.L_39:


//--------------------- .nv.callgraph             --------------------------
	.section	.nv.callgraph,"",@"SHT_CUDA_CALLGRAPH"
	.align	4
	.sectionentsize	8
	.align		4
        /*0000*/ 	.word	0x00000000
	.align		4
        /*0004*/ 	.word	0xffffffff
	.align		4
        /*0008*/ 	.word	0x00000000
	.align		4
        /*000c*/ 	.word	0xfffffffe
	.align		4
        /*0010*/ 	.word	0x00000000
	.align		4
        /*0014*/ 	.word	0xfffffffd
	.align		4
        /*0018*/ 	.word	0x00000000
	.align		4
        /*001c*/ 	.word	0xfffffffc


//--------------------- .nv.constant4             --------------------------
	.section	.nv.constant4,"a",@progbits
	.align	8
	.align		8
.nv.constant4:
        /*0000*/ 	.dword	_$_str
	.align		8
        /*0008*/ 	.dword	_$_str_$_2


//--------------------- .text.triton_poi_fused__native_batch_norm_legit_no_training_cat_relu_75 --------------------------
	.section	.text.triton_poi_fused__native_batch_norm_legit_no_training_cat_relu_75,"ax",@progbits
	.align	128
        .global         triton_poi_fused__native_batch_norm_legit_no_training_cat_relu_75
        .type           triton_poi_fused__native_batch_norm_legit_no_training_cat_relu_75,@function
        .size           triton_poi_fused__native_batch_norm_legit_no_training_cat_relu_75,(.L_x_1 - triton_poi_fused__native_batch_norm_legit_no_training_cat_relu_75)
        .other          triton_poi_fused__native_batch_norm_legit_no_training_cat_relu_75,@"STO_CUDA_ENTRY STV_DEFAULT"
triton_poi_fused__native_batch_norm_legit_no_training_cat_relu_75:
.text.triton_poi_fused__native_batch_norm_legit_no_training_cat_relu_75:
[----:B------:R-:W0:Y:S01]  /*0000*/  LDC R1, c[0x0][0x28] ;  /* 0x00000a00ff017b82 */ /* 0x000e220000000800 */
[----:B------:R-:W1:Y:S01]  /*0010*/  S2R R0, SR_TID.X ;  /* 0x0000000000007919 */ /* 0x000e620000002100 */
[----:B------:R-:W-:Y:S01]  /*0020*/  CS2R R12, SRZ ;  /* 0x00000000000c7805 */ /* 0x000fe2000001ff00 */
[----:B------:R-:W-:Y:S01]  /*0030*/  ULDC.64 UR4, c[0x0][0x208] ;  /* 0x0000820000047ab9 */ /* 0x000fe20000000a00 */
[----:B------:R-:W-:Y:S01]  /*0040*/  ULDC.64 UR6, c[0x0][0x218] ;  /* 0x0000860000067ab9 */ /* 0x000fe20000000a00 */
[----:B------:R-:W2:Y:S01]  /*0050*/  S2R R3, SR_CTAID.X ;  /* 0x0000000000037919 */ /* 0x000ea20000002500 */
[----:B------:R-:W-:Y:S02]  /*0060*/  ULDC.64 UR8, c[0x0][0x220] ;  /* 0x0000880000087ab9 */ /* 0x000fe40000000a00 */
[----:B------:R-:W3:Y:S08]  /*0070*/  LDC.64 R22, c[0x0][0x210] ;  /* 0x00008400ff167b82 */ /* 0x000ef00000000a00 */
[----:B------:R-:W4:Y:S08]  /*0080*/  LDC.64 R18, c[0x0][0x228] ;  /* 0x00008a00ff127b82 */ /* 0x000f300000000a00 */
[----:B------:R-:W5:Y:S01]  /*0090*/  LDC.64 R14, c[0x0][0x240] ;  /* 0x00009000ff0e7b82 */ /* 0x000f620000000a00 */
[----:B-1----:R-:W-:-:S05]  /*00a0*/  IMAD.SHL.U32 R0, R0, 0x2, RZ ;  /* 0x0000000200007824 */ /* 0x002fca00078e00ff */
[----:B------:R-:W-:-:S05]  /*00b0*/  LOP3.LUT R0, R0, 0xfe, RZ, 0xc0, !PT ;  /* 0x000000fe00007812 */ /* 0x000fca00078ec0ff */
[----:B--2---:R-:W-:-:S04]  /*00c0*/  IMAD R0, R3, 0x100, R0 ;  /* 0x0000010003007824 */ /* 0x004fc800078e0200 */
[C---:B------:R-:W-:Y:S01]  /*00d0*/  IMAD.HI R8, R0.reuse, 0x38e38e39, RZ ;  /* 0x38e38e3900087827 */ /* 0x040fe200078e02ff */
[----:B------:R-:W-:Y:S02]  /*00e0*/  SHF.R.S32.HI R3, RZ, 0x1f, R0 ;  /* 0x0000001fff037819 */ /* 0x000fe40000011400 */
[----:B------:R-:W-:Y:S02]  /*00f0*/  ISETP.GE.AND P0, PT, R0, 0x2400, PT ;  /* 0x000024000000780c */ /* 0x000fe40003f06270 */
[----:B------:R-:W-:Y:S02]  /*0100*/  LEA.HI R4, R3, R0, RZ, 0x2 ;  /* 0x0000000003047211 */ /* 0x000fe400078f10ff */
[----:B------:R-:W1:Y:S01]  /*0110*/  LDC.64 R2, c[0x0][0x230] ;  /* 0x00008c00ff027b82 */ /* 0x000e620000000a00 */
[----:B------:R-:W-:Y:S02]  /*0120*/  SHF.R.U32.HI R9, RZ, 0x1f, R8 ;  /* 0x0000001fff097819 */ /* 0x000fe40000011608 */
[----:B------:R-:W-:-:S02]  /*0130*/  SHF.R.S32.HI R17, RZ, 0x2, R4 ;  /* 0x00000002ff117819 */ /* 0x000fc40000011404 */
[----:B------:R-:W-:-:S03]  /*0140*/  LOP3.LUT R7, R4, 0xfffffffc, RZ, 0xc0, !PT ;  /* 0xfffffffc04077812 */ /* 0x000fc600078ec0ff */
[----:B------:R-:W-:-:S04]  /*0150*/  IMAD.HI R5, R17, 0x38e38e39, RZ ;  /* 0x38e38e3911057827 */ /* 0x000fc800078e02ff */
[----:B------:R-:W-:Y:S01]  /*0160*/  IMAD.IADD R4, R0, 0x1, -R7 ;  /* 0x0000000100047824 */ /* 0x000fe200078e0a07 */
[----:B------:R-:W-:-:S04]  /*0170*/  SHF.R.U32.HI R6, RZ, 0x1f, R5 ;  /* 0x0000001fff067819 */ /* 0x000fc80000011605 */
[----:B------:R-:W-:Y:S02]  /*0180*/  LEA.HI.SX32 R6, R5, R6, 0x19 ;  /* 0x0000000605067211 */ /* 0x000fe400078fcaff */
[----:B------:R-:W-:-:S03]  /*0190*/  LEA.HI.SX32 R5, R8, R9, 0x17 ;  /* 0x0000000908057211 */ /* 0x000fc600078fbaff */
[----:B------:R-:W-:Y:S02]  /*01a0*/  IMAD R17, R6, -0x240, R17 ;  /* 0xfffffdc006117824 */ /* 0x000fe400078e0211 */
[----:B------:R-:W-:Y:S02]  /*01b0*/  IMAD R7, R5, 0x80, R4 ;  /* 0x0000008005077824 */ /* 0x000fe400078e0204 */
[C---:B------:R-:W-:Y:S01]  /*01c0*/  IMAD.SHL.U32 R4, R17.reuse, 0x4, RZ ;  /* 0x0000000411047824 */ /* 0x040fe200078e00ff */
[C---:B------:R-:W-:Y:S02]  /*01d0*/  LOP3.LUT R8, R17.reuse, 0xffffffe0, RZ, 0xc0, !PT ;  /* 0xffffffe011087812 */ /* 0x040fe400078ec0ff */
[----:B------:R-:W-:Y:S02]  /*01e0*/  SHF.R.S32.HI R9, RZ, 0x1f, R7 ;  /* 0x0000001fff097819 */ /* 0x000fe40000011407 */
[----:B------:R-:W-:Y:S01]  /*01f0*/  IADD3 R20, P1, R4, R7, RZ ;  /* 0x0000000704147210 */ /* 0x000fe20007f3e0ff */
[----:B-1----:R-:W-:Y:S01]  /*0200*/  IMAD.WIDE R6, R17, 0x4, R2 ;  /* 0x0000000411067825 */ /* 0x002fe200078e0202 */
[----:B------:R-:W-:-:S02]  /*0210*/  ISETP.NE.AND P4, PT, R8, 0x200, PT ;  /* 0x000002000800780c */ /* 0x000fc40003f85270 */
[----:B------:R-:W-:Y:S02]  /*0220*/  LEA.HI.X.SX32 R9, R4, R9, 0x1, P1 ;  /* 0x0000000904097211 */ /* 0x000fe400008f0eff */
[----:B------:R-:W2:Y:S04]  /*0230*/  @!P0 LDG.E.EL R12, desc[UR4][R6.64] ;  /* 0x00000004060c8981 */ /* 0x000ea8000c2e1900 */
[----:B------:R1:W2:Y:S01]  /*0240*/  @!P0 LDG.E.EL R13, desc[UR4][R6.64] ;  /* 0x00000004060d8981 */ /* 0x0002a2000c2e1900 */
[C---:B------:R-:W-:Y:S01]  /*0250*/  SHF.L.U64.HI R4, R20.reuse, 0x2, R9 ;  /* 0x0000000214047819 */ /* 0x040fe20000010209 */
[----:B------:R-:W-:Y:S01]  /*0260*/  IMAD.SHL.U32 R20, R20, 0x4, RZ ;  /* 0x0000000414147824 */ /* 0x000fe200078e00ff */
[----:B------:R-:W-:Y:S02]  /*0270*/  ISETP.LT.AND P3, PT, R0, 0x2400, !P4 ;  /* 0x000024000000780c */ /* 0x000fe40006761270 */
[----:B------:R-:W-:-:S02]  /*0280*/  CS2R R2, SRZ ;  /* 0x0000000000027805 */ /* 0x000fc4000001ff00 */
[----:B------:R-:W-:Y:S01]  /*0290*/  ISETP.GT.AND P5, PT, R17, 0x21f, !P0 ;  /* 0x0000021f1100780c */ /* 0x000fe200047a4270 */
[----:B------:R-:W5:Y:S01]  /*02a0*/  LDC.64 R8, c[0x0][0x238] ;  /* 0x00008e00ff087b82 */ /* 0x000f620000000a00 */
[----:B------:R-:W-:Y:S02]  /*02b0*/  IADD3 R10, P1, R20, UR6, RZ ;  /* 0x00000006140a7c10 */ /* 0x000fe4000ff3e0ff */
[----:B------:R-:W-:Y:S02]  /*02c0*/  IADD3 R20, P2, R20, UR8, RZ ;  /* 0x0000000814147c10 */ /* 0x000fe4000ff5e0ff */
[----:B-1----:R-:W-:Y:S02]  /*02d0*/  CS2R R6, SRZ ;  /* 0x0000000000067805 */ /* 0x002fe4000001ff00 */
[----:B------:R-:W-:Y:S02]  /*02e0*/  IADD3.X R11, R4, UR7, RZ, P1, !PT ;  /* 0x00000007040b7c10 */ /* 0x000fe40008ffe4ff */
[----:B------:R-:W-:-:S03]  /*02f0*/  IADD3.X R21, R4, UR9, RZ, P2, !PT ;  /* 0x0000000904157c10 */ /* 0x000fc600097fe4ff */
[----:B------:R1:W2:Y:S04]  /*0300*/  @P3 LDG.E.64 R2, desc[UR4][R10.64+-0x2000] ;  /* 0xffe000040a023981 */ /* 0x0002a8000c1e1b00 */
[----:B------:R1:W2:Y:S01]  /*0310*/  @P5 LDG.E.64 R6, desc[UR4][R20.64+-0x2200] ;  /* 0xffde000414065981 */ /* 0x0002a2000c1e1b00 */
[----:B------:R-:W-:Y:S01]  /*0320*/  ISETP.GE.AND P1, PT, R17, 0x200, PT ;  /* 0x000002001100780c */ /* 0x000fe20003f26270 */
[----:B------:R-:W-:-:S03]  /*0330*/  IMAD R4, R5, -0x900, R0 ;  /* 0xfffff70005047824 */ /* 0x000fc600078e0200 */
[----:B------:R-:W-:Y:S01]  /*0340*/  ISETP.LT.AND P2, PT, R0, 0x2400, !P1 ;  /* 0x000024000000780c */ /* 0x000fe20004f41270 */
[----:B------:R-:W-:-:S04]  /*0350*/  IMAD R5, R5, 0x800, R4 ;  /* 0x0000080005057824 */ /* 0x000fc800078e0204 */
[----:B---3--:R-:W-:Y:S01]  /*0360*/  IMAD.WIDE R22, R5, 0x4, R22 ;  /* 0x0000000405167825 */ /* 0x008fe200078e0216 */
[----:B------:R-:W-:Y:S02]  /*0370*/  CS2R R4, SRZ ;  /* 0x0000000000047805 */ /* 0x000fe4000001ff00 */
[----:B-1----:R-:W-:-:S05]  /*0380*/  CS2R R10, SRZ ;  /* 0x00000000000a7805 */ /* 0x002fca000001ff00 */
[----:B------:R-:W3:Y:S01]  /*0390*/  @P2 LDG.E.64 R4, desc[UR4][R22.64] ;  /* 0x0000000416042981 */ /* 0x000ee2000c1e1b00 */
[----:B----4-:R-:W-:-:S04]  /*03a0*/  IMAD.WIDE R18, R17, 0x4, R18 ;  /* 0x0000000411127825 */ /* 0x010fc800078e0212 */
[C---:B0----5:R-:W-:Y:S01]  /*03b0*/  IMAD.WIDE R8, R17.reuse, 0x4, R8 ;  /* 0x0000000411087825 */ /* 0x061fe200078e0208 */
[----:B------:R-:W4:Y:S03]  /*03c0*/  @!P0 LDG.E.EL R11, desc[UR4][R18.64] ;  /* 0x00000004120b8981 */ /* 0x000f26000c2e1900 */
[----:B------:R-:W-:Y:S01]  /*03d0*/  IMAD.WIDE R20, R17, 0x4, R14 ;  /* 0x0000000411147825 */ /* 0x000fe200078e020e */
[----:B------:R-:W5:Y:S01]  /*03e0*/  @!P0 LDG.E.EL R10, desc[UR4][R18.64] ;  /* 0x00000004120a8981 */ /* 0x000f62000c2e1900 */
[----:B------:R-:W-:Y:S02]  /*03f0*/  CS2R R14, SRZ ;  /* 0x00000000000e7805 */ /* 0x000fe4000001ff00 */
[----:B------:R-:W-:-:S04]  /*0400*/  CS2R R16, SRZ ;  /* 0x0000000000107805 */ /* 0x000fc8000001ff00 */
[----:B------:R-:W5:Y:S04]  /*0410*/  @!P0 LDG.E.EL R14, desc[UR4][R8.64] ;  /* 0x00000004080e8981 */ /* 0x000f68000c2e1900 */
[----:B------:R0:W5:Y:S04]  /*0420*/  @!P0 LDG.E.EL R15, desc[UR4][R8.64] ;  /* 0x00000004080f8981 */ /* 0x000168000c2e1900 */
[----:B------:R-:W5:Y:S04]  /*0430*/  @!P0 LDG.E.EL R17, desc[UR4][R20.64] ;  /* 0x0000000414118981 */ /* 0x000f68000c2e1900 */
[----:B------:R1:W5:Y:S01]  /*0440*/  @!P0 LDG.E.EL R16, desc[UR4][R20.64] ;  /* 0x0000000414108981 */ /* 0x000362000c2e1900 */
[----:B0-----:R-:W-:-:S02]  /*0450*/  IMAD.MOV.U32 R8, RZ, RZ, 0x3e800000 ;  /* 0x3e800000ff087424 */ /* 0x001fc400078e00ff */
[----:B--2---:R-:W-:Y:S01]  /*0460*/  FADD R18, R12, 9.9999997473787516356e-06 ;  /* 0x3727c5ac0c127421 */ /* 0x004fe20000000000 */
[----:B------:R-:W-:-:S05]  /*0470*/  FADD R19, R13, 9.9999997473787516356e-06 ;  /* 0x3727c5ac0d137421 */ /* 0x000fca0000000000 */
[----:B------:R-:W0:Y:S08]  /*0480*/  MUFU.SQRT R18, R18 ;  /* 0x0000001200127308 */ /* 0x000e300000002000 */
[----:B------:R-:W2:Y:S01]  /*0490*/  MUFU.SQRT R19, R19 ;  /* 0x0000001300137308 */ /* 0x000ea20000002000 */
[----:B------:R-:W-:Y:S02]  /*04a0*/  SEL R13, R3, RZ, P3 ;  /* 0x000000ff030d7207 */ /* 0x000fe40001800000 */
[----:B------:R-:W-:-:S02]  /*04b0*/  SEL R12, R2, RZ, P3 ;  /* 0x000000ff020c7207 */ /* 0x000fc40001800000 */
[----:B------:R-:W-:Y:S01]  /*04c0*/  @P4 SEL R13, R7, RZ, P5 ;  /* 0x000000ff070d4207 */ /* 0x000fe20002800000 */
[----:B------:R-:W5:Y:S01]  /*04d0*/  LDC.64 R2, c[0x0][0x248] ;  /* 0x00009200ff027b82 */ /* 0x000f620000000a00 */
[----:B------:R-:W-:Y:S02]  /*04e0*/  @P4 SEL R12, R6, RZ, P5 ;  /* 0x000000ff060c4207 */ /* 0x000fe40002800000 */
[C---:B0-----:R-:W-:Y:S02]  /*04f0*/  FSETP.GT.AND P3, PT, R18.reuse, 8.50705917302346158658e+37, PT ;  /* 0x7e8000001200780b */ /* 0x041fe40003f64000 */
[C---:B--2---:R-:W-:Y:S02]  /*0500*/  FSETP.GT.AND P4, PT, R19.reuse, 8.50705917302346158658e+37, PT ;  /* 0x7e8000001300780b */ /* 0x044fe40003f84000 */
[----:B------:R-:W-:Y:S02]  /*0510*/  FSETP.GEU.AND P5, PT, R18, 1.175494350822287508e-38, PT ;  /* 0x008000001200780b */ /* 0x000fe40003fae000 */
[----:B------:R-:W-:-:S02]  /*0520*/  FSETP.GEU.AND P6, PT, R19, 1.175494350822287508e-38, PT ;  /* 0x008000001300780b */ /* 0x000fc40003fce000 */
[C---:B------:R-:W-:Y:S02]  /*0530*/  FSEL R9, R8.reuse, 1, P3 ;  /* 0x3f80000008097808 */ /* 0x040fe40001800000 */
[----:B------:R-:W-:-:S03]  /*0540*/  FSEL R8, R8, 1, P4 ;  /* 0x3f80000008087808 */ /* 0x000fc60002000000 */
[----:B------:R-:W-:Y:S01]  /*0550*/  @P3 FMUL R18, R18, 0.25 ;  /* 0x3e80000012123820 */ /* 0x000fe20000400000 */
[----:B---3--:R-:W-:Y:S01]  /*0560*/  SEL R7, R4, RZ, P2 ;  /* 0x000000ff04077207 */ /* 0x008fe20001000000 */
[----:B------:R-:W-:Y:S01]  /*0570*/  @P4 FMUL R19, R19, 0.25 ;  /* 0x3e80000013134820 */ /* 0x000fe20000400000 */
[----:B-1----:R-:W-:Y:S01]  /*0580*/  SEL R20, R5, RZ, P2 ;  /* 0x000000ff05147207 */ /* 0x002fe20001000000 */
[----:B------:R-:W-:Y:S01]  /*0590*/  @!P5 FMUL R18, R18, 16777216 ;  /* 0x4b8000001212d820 */ /* 0x000fe20000400000 */
[----:B------:R-:W0:Y:S01]  /*05a0*/  LDC.64 R4, c[0x0][0x250] ;  /* 0x00009400ff047b82 */ /* 0x000e220000000a00 */
[----:B------:R-:W-:Y:S01]  /*05b0*/  @!P6 FMUL R19, R19, 16777216 ;  /* 0x4b8000001313e820 */ /* 0x000fe20000400000 */
[----:B------:R-:W-:Y:S01]  /*05c0*/  SEL R6, R7, R12, !P1 ;  /* 0x0000000c07067207 */ /* 0x000fe20004800000 */
[----:B------:R-:W-:Y:S01]  /*05d0*/  @!P5 FMUL R9, R9, 16777216 ;  /* 0x4b8000000909d820 */ /* 0x000fe20000400000 */
[----:B------:R-:W-:Y:S01]  /*05e0*/  SEL R7, R20, R13, !P1 ;  /* 0x0000000d14077207 */ /* 0x000fe20004800000 */
[----:B------:R-:W1:Y:S01]  /*05f0*/  MUFU.RCP R18, R18 ;  /* 0x0000001200127308 */ /* 0x000e620000001000 */
[----:B------:R-:W-:Y:S01]  /*0600*/  @!P6 FMUL R8, R8, 16777216 ;  /* 0x4b8000000808e820 */ /* 0x000fe20000400000 */
[----:B----4-:R-:W-:Y:S01]  /*0610*/  FADD R11, R6, -R11 ;  /* 0x8000000b060b7221 */ /* 0x010fe20000000000 */
[----:B-----5:R-:W-:-:S04]  /*0620*/  IMAD.WIDE R2, R0, 0x4, R2 ;  /* 0x0000000400027825 */ /* 0x020fc800078e0202 */
[----:B------:R-:W-:Y:S01]  /*0630*/  FADD R10, R7, -R10 ;  /* 0x8000000a070a7221 */ /* 0x000fe20000000000 */
[----:B------:R-:W2:Y:S01]  /*0640*/  MUFU.RCP R19, R19 ;  /* 0x0000001300137308 */ /* 0x000ea20000001000 */
[----:B------:R3:W-:Y:S01]  /*0650*/  @!P0 STG.E.64 desc[UR4][R2.64], R6 ;  /* 0x0000000602008986 */ /* 0x0007e2000c101b04 */
[----:B-1----:R-:W-:-:S04]  /*0660*/  FMUL R18, R18, R9 ;  /* 0x0000000912127220 */ /* 0x002fc80000400000 */
[----:B------:R-:W-:Y:S01]  /*0670*/  FMUL R18, R11, R18 ;  /* 0x000000120b127220 */ /* 0x000fe20000400000 */
[----:B0-----:R-:W-:-:S04]  /*0680*/  IMAD.WIDE R4, R0, 0x4, R4 ;  /* 0x0000000400047825 */ /* 0x001fc800078e0204 */
[----:B--2---:R-:W-:Y:S01]  /*0690*/  FMUL R19, R19, R8 ;  /* 0x0000000813137220 */ /* 0x004fe20000400000 */
[----:B------:R-:W-:-:S03]  /*06a0*/  FFMA R14, R18, R14, R17 ;  /* 0x0000000e120e7223 */ /* 0x000fc60000000011 */
[----:B------:R-:W-:Y:S02]  /*06b0*/  FMUL R19, R10, R19 ;  /* 0x000000130a137220 */ /* 0x000fe40000400000 */
[C---:B------:R-:W-:Y:S02]  /*06c0*/  FSETP.GEU.AND P1, PT, R14.reuse, RZ, PT ;  /* 0x000000ff0e00720b */ /* 0x040fe40003f2e000 */
[----:B------:R-:W-:Y:S02]  /*06d0*/  FFMA R15, R19, R15, R16 ;  /* 0x0000000f130f7223 */ /* 0x000fe40000000010 */
[----:B------:R-:W-:-:S03]  /*06e0*/  FSEL R14, R14, RZ, P1 ;  /* 0x000000ff0e0e7208 */ /* 0x000fc60000800000 */
[----:B------:R-:W-:-:S04]  /*06f0*/  FSETP.GEU.AND P2, PT, R15, RZ, PT ;  /* 0x000000ff0f00720b */ /* 0x000fc80003f4e000 */
[----:B------:R-:W-:Y:S01]  /*0700*/  FSEL R15, R15, RZ, P2 ;  /* 0x000000ff0f0f7208 */ /* 0x000fe20001000000 */
[----:B---3--:R-:W-:Y:S08]  /*0710*/  @P0 EXIT ;  /* 0x000000000000094d */ /* 0x008ff00003800000 */
[----:B------:R-:W-:Y:S01]  /*0720*/  STG.E.64 desc[UR4][R4.64], R14 ;  /* 0x0000000e04007986 */ /* 0x000fe2000c101b04 */
[----:B------:R-:W-:Y:S05]  /*0730*/  EXIT ;  /* 0x000000000000794d */ /* 0x000fea0003800000 */
.L_x_0:
[----:B------:R-:W-:-:S00]  /*0740*/  BRA `(.L_x_0) ;  /* 0xfffffffc00fc7947 */ /* 0x000fc0000383ffff */
[----:B------:R-:W-:-:S00]  /*0750*/  NOP ;  /* 0x0000000000007918 */ /* 0x000fc00000000000 */
        /* <DEDUP_REMOVED lines=10> */
.L_x_1:


//--------------------- .nv.global.init           --------------------------
	.section	.nv.global.init,"aw",@progbits
.nv.global.init:
	.type		_$_str,@object
	.size		_$_str,(_$_str_$_2 - _$_str)
_$_str:
        /*0000*/ 	.byte	0x5f, 0x5f, 0x43, 0x55, 0x44, 0x41, 0x5f, 0x46, 0x54, 0x5a, 0x00
	.type		_$_str_$_2,@object
	.size		_$_str_$_2,(.L_1 - _$_str_$_2)
_$_str_$_2:
        /*000b*/ 	.byte	0x5f, 0x5f, 0x43, 0x55, 0x44, 0x41, 0x5f, 0x50, 0x52, 0x45, 0x43, 0x5f, 0x53, 0x51, 0x52, 0x54
        /*001b*/ 	.byte	0x00
.L_1:


//--------------------- .nv.constant0.triton_poi_fused__native_batch_norm_legit_no_training_cat_relu_75 --------------------------
	.section	.nv.constant0.triton_poi_fused__native_batch_norm_legit_no_training_cat_relu_75,"a",@progbits
	.sectionflags	@""
	.align	4
.nv.constant0.triton_poi_fused__native_batch_norm_legit_no_training_cat_relu_75:
	.zero		604
